//
// Generated by NVIDIA NVVM Compiler
//
// Compiler Build ID: CL-36424714
// Cuda compilation tools, release 13.0, V13.0.88
// Based on NVVM 20.0.0
//

.version 9.0
.target sm_100
.address_size 64

	// .globl	_Z14softmax_kernelP6__halfPiiii
// _ZZ14softmax_kernelP6__halfPiiiiE4smax has been demoted
// _ZZ14softmax_kernelP6__halfPiiiiE4ssum has been demoted

.visible .entry _Z14softmax_kernelP6__halfPiiii(
	.param .u64 .ptr .align 1 _Z14softmax_kernelP6__halfPiiii_param_0,
	.param .u64 .ptr .align 1 _Z14softmax_kernelP6__halfPiiii_param_1,
	.param .u32 _Z14softmax_kernelP6__halfPiiii_param_2,
	.param .u32 _Z14softmax_kernelP6__halfPiiii_param_3,
	.param .u32 _Z14softmax_kernelP6__halfPiiii_param_4
)
{
	.reg .pred 	%p<15>;
	.reg .b16 	%rs<6>;
	.reg .b32 	%r<43>;
	.reg .b32 	%f<40>;
	.reg .b64 	%rd<22>;
	// demoted variable
	.shared .align 4 .f32 _ZZ14softmax_kernelP6__halfPiiiiE4smax;
	// demoted variable
	.shared .align 4 .f32 _ZZ14softmax_kernelP6__halfPiiiiE4ssum;
	ld.param.u64 	%rd6, [_Z14softmax_kernelP6__halfPiiii_param_0];
	ld.param.u64 	%rd5, [_Z14softmax_kernelP6__halfPiiii_param_1];
	ld.param.u32 	%r26, [_Z14softmax_kernelP6__halfPiiii_param_2];
	ld.param.u32 	%r25, [_Z14softmax_kernelP6__halfPiiii_param_3];
	cvta.to.global.u64 	%rd1, %rd6;
	mov.u32 	%r1, %ctaid.x;
	setp.ge.s32 	%p1, %r1, %r26;
	@%p1 bra 	$L__BB0_22;
	cvta.to.global.u64 	%rd7, %rd5;
	mul.wide.u32 	%rd8, %r1, 4;
	add.s64 	%rd9, %rd7, %rd8;
	ld.global.u32 	%r41, [%rd9];
	ld.global.u32 	%r3, [%rd9+4];
	mov.u32 	%r4, %tid.x;
	setp.ne.s32 	%p2, %r4, 0;
	@%p2 bra 	$L__BB0_3;
	mov.b32 	%r27, -831624408;
	st.shared.u32 	[_ZZ14softmax_kernelP6__halfPiiiiE4smax], %r27;
	mov.b32 	%r28, 0;
	st.shared.u32 	[_ZZ14softmax_kernelP6__halfPiiiiE4ssum], %r28;
$L__BB0_3:
	bar.sync 	0;
	setp.ge.s32 	%p3, %r41, %r3;
	mov.b32 	%r38, -831624408;
	@%p3 bra 	$L__BB0_10;
	mul.lo.s32 	%r5, %r25, %r25;
	mov.f32 	%f35, 0fCE6E6B28;
	mov.u32 	%r6, %ntid.x;
	mov.u32 	%r36, %r41;
$L__BB0_5:
	setp.ge.u32 	%p4, %r4, %r5;
	@%p4 bra 	$L__BB0_8;
	mul.lo.s32 	%r30, %r5, %r36;
	cvt.s64.s32 	%rd2, %r30;
	mov.u32 	%r37, %r4;
$L__BB0_7:
	cvt.s64.s32 	%rd10, %r37;
	add.s64 	%rd11, %rd10, %rd2;
	shl.b64 	%rd12, %rd11, 1;
	add.s64 	%rd13, %rd1, %rd12;
	ld.global.u16 	%rs1, [%rd13];
	// begin inline asm
	{  cvt.f32.f16 %f13, %rs1;}

	// end inline asm
	max.f32 	%f35, %f35, %f13;
	add.s32 	%r37, %r37, %r6;
	setp.lt.s32 	%p5, %r37, %r5;
	@%p5 bra 	$L__BB0_7;
$L__BB0_8:
	add.s32 	%r36, %r36, 1;
	setp.ne.s32 	%p6, %r36, %r3;
	@%p6 bra 	$L__BB0_5;
	mov.b32 	%r38, %f35;
$L__BB0_10:
	setp.ge.s32 	%p7, %r41, %r3;
	atom.shared.max.s32 	%r31, [_ZZ14softmax_kernelP6__halfPiiiiE4smax], %r38;
	bar.sync 	0;
	mov.f32 	%f38, 0f00000000;
	@%p7 bra 	$L__BB0_16;
	mul.lo.s32 	%r13, %r25, %r25;
	ld.shared.f32 	%f5, [_ZZ14softmax_kernelP6__halfPiiiiE4smax];
	mov.f32 	%f38, 0f00000000;
	mov.u32 	%r14, %ntid.x;
	mov.u32 	%r39, %r41;
$L__BB0_12:
	setp.ge.u32 	%p8, %r4, %r13;
	@%p8 bra 	$L__BB0_15;
	mul.lo.s32 	%r32, %r13, %r39;
	cvt.s64.s32 	%rd3, %r32;
	mov.u32 	%r40, %r4;
$L__BB0_14:
	cvt.s64.s32 	%rd14, %r40;
	add.s64 	%rd15, %rd14, %rd3;
	shl.b64 	%rd16, %rd15, 1;
	add.s64 	%rd17, %rd1, %rd16;
	ld.global.u16 	%rs2, [%rd17];
	// begin inline asm
	{  cvt.f32.f16 %f16, %rs2;}

	// end inline asm
	sub.f32 	%f18, %f16, %f5;
	fma.rn.f32 	%f19, %f18, 0f3BBB989D, 0f3F000000;
	cvt.sat.f32.f32 	%f20, %f19;
	mov.f32 	%f21, 0f4B400001;
	mov.f32 	%f22, 0f437C0000;
	fma.rm.f32 	%f23, %f20, %f22, %f21;
	add.f32 	%f24, %f23, 0fCB40007F;
	neg.f32 	%f25, %f24;
	fma.rn.f32 	%f26, %f18, 0f3FB8AA3B, %f25;
	fma.rn.f32 	%f27, %f18, 0f32A57060, %f26;
	mov.b32 	%r33, %f23;
	shl.b32 	%r34, %r33, 23;
	mov.b32 	%f28, %r34;
	ex2.approx.ftz.f32 	%f29, %f27;
	mul.f32 	%f17, %f29, %f28;
	// begin inline asm
	{  cvt.rn.f16.f32 %rs3, %f17;}

	// end inline asm
	st.global.u16 	[%rd17], %rs3;
	add.f32 	%f38, %f38, %f17;
	add.s32 	%r40, %r40, %r14;
	setp.lt.s32 	%p9, %r40, %r13;
	@%p9 bra 	$L__BB0_14;
$L__BB0_15:
	add.s32 	%r39, %r39, 1;
	setp.ne.s32 	%p10, %r39, %r3;
	@%p10 bra 	$L__BB0_12;
$L__BB0_16:
	setp.ge.s32 	%p11, %r41, %r3;
	atom.shared.add.f32 	%f30, [_ZZ14softmax_kernelP6__halfPiiiiE4ssum], %f38;
	bar.sync 	0;
	@%p11 bra 	$L__BB0_22;
	mul.lo.s32 	%r19, %r25, %r25;
	ld.shared.f32 	%f11, [_ZZ14softmax_kernelP6__halfPiiiiE4ssum];
	mov.u32 	%r20, %ntid.x;
$L__BB0_18:
	setp.ge.u32 	%p12, %r4, %r19;
	@%p12 bra 	$L__BB0_21;
	mul.lo.s32 	%r35, %r19, %r41;
	cvt.s64.s32 	%rd4, %r35;
	mov.u32 	%r42, %r4;
$L__BB0_20:
	cvt.s64.s32 	%rd18, %r42;
	add.s64 	%rd19, %rd18, %rd4;
	shl.b64 	%rd20, %rd19, 1;
	add.s64 	%rd21, %rd1, %rd20;
	ld.global.u16 	%rs4, [%rd21];
	// begin inline asm
	{  cvt.f32.f16 %f31, %rs4;}

	// end inline asm
	div.rn.f32 	%f32, %f31, %f11;
	// begin inline asm
	{  cvt.rn.f16.f32 %rs5, %f32;}

	// end inline asm
	st.global.u16 	[%rd21], %rs5;
	add.s32 	%r42, %r42, %r20;
	setp.lt.s32 	%p13, %r42, %r19;
	@%p13 bra 	$L__BB0_20;
$L__BB0_21:
	add.s32 	%r41, %r41, 1;
	setp.ne.s32 	%p14, %r41, %r3;
	@%p14 bra 	$L__BB0_18;
$L__BB0_22:
	ret;

}


// ===== COMPILED SASS (sm_100) =====

	.target	sm_100

	.elftype	@"ET_EXEC"


//--------------------- .note.nv.tkinfo           --------------------------
	.section	.note.nv.tkinfo,"",@"SHT_NOTE"
	.sectionflags	@"SHF_NOTE_NV_TKINFO"
	.tkinfo
        /*0018*/ 	.word	0x00000002
        /*0030*/ 	.string	""
        /*0030*/ 	.string	"ptxas"
        /*0030*/ 	.string	"Cuda compilation tools, release 13.0, V13.0.88"
        /*0030*/ 	.string	"Build cuda_13.0.r13.0/compiler.36424714_0"
        /*0030*/ 	.string	"-arch sm_100 -m 64 "



//--------------------- .note.nv.cuinfo           --------------------------
	.section	.note.nv.cuinfo,"",@"SHT_NOTE"
	.sectionflags	@"SHF_NOTE_NV_CUINFO"
        /*0018*/ 	.short	0x0002
        /*001a*/ 	.short	0x0064
        /*001c*/ 	.short	0x0082
	.zero		2


//--------------------- .nv.info                  --------------------------
	.section	.nv.info,"",@"SHT_CUDA_INFO"
	.align	4


	//----- nvinfo : EIATTR_REGCOUNT
	.align		4
        /*0000*/ 	.byte	0x04, 0x2f
        /*0002*/ 	.short	(.L_1 - .L_0)
	.align		4
.L_0:
        /*0004*/ 	.word	index@(_Z14softmax_kernelP6__halfPiiii)
        /*0008*/ 	.word	0x00000016


	//----- nvinfo : EIATTR_FRAME_SIZE
	.align		4
.L_1:
        /*000c*/ 	.byte	0x04, 0x11
        /*000e*/ 	.short	(.L_3 - .L_2)
	.align		4
.L_2:
        /*0010*/ 	.word	index@($__internal_0_$__cuda_sm3x_div_rn_noftz_f32_slowpath)
        /*0014*/ 	.word	0x00000000


	//----- nvinfo : EIATTR_FRAME_SIZE
	.align		4
.L_3:
        /*0018*/ 	.byte	0x04, 0x11
        /*001a*/ 	.short	(.L_5 - .L_4)
	.align		4
.L_4:
        /*001c*/ 	.word	index@(_Z14softmax_kernelP6__halfPiiii)
        /*0020*/ 	.word	0x00000000


	//----- nvinfo : EIATTR_MIN_STACK_SIZE
	.align		4
.L_5:
        /*0024*/ 	.byte	0x04, 0x12
        /*0026*/ 	.short	(.L_7 - .L_6)
	.align		4
.L_6:
        /*0028*/ 	.word	index@(_Z14softmax_kernelP6__halfPiiii)
        /*002c*/ 	.word	0x00000000
.L_7:


//--------------------- .nv.compat                --------------------------
	.section	.nv.compat,"",@"SHT_CUDA_COMPAT_INFO"
	.align	4
        /*0000*/ 	.byte	0x02, 0x09, 0x00, 0x00, 0x02, 0x02, 0x01, 0x00, 0x02, 0x05, 0x05, 0x00, 0x03, 0x07, 0x01, 0x01
        /*0010*/ 	.byte	0x02, 0x03, 0x00, 0x00, 0x02, 0x06, 0x01, 0x00, 0x04, 0x0b, 0x08, 0x00, 0x01, 0x00, 0x00, 0x00
        /*0020*/ 	.byte	0x00, 0x00, 0x00, 0x00


//--------------------- .nv.info._Z14softmax_kernelP6__halfPiiii --------------------------
	.section	.nv.info._Z14softmax_kernelP6__halfPiiii,"",@"SHT_CUDA_INFO"
	.sectionflags	@""
	.align	4


	//----- nvinfo : EIATTR_CUDA_API_VERSION
	.align		4
        /*0000*/ 	.byte	0x04, 0x37
        /*0002*/ 	.short	(.L_9 - .L_8)
.L_8:
        /*0004*/ 	.word	0x00000082


	//----- nvinfo : EIATTR_KPARAM_INFO
	.align		4
.L_9:
        /*0008*/ 	.byte	0x04, 0x17
        /*000a*/ 	.short	(.L_11 - .L_10)
.L_10:
        /*000c*/ 	.word	0x00000000
        /*0010*/ 	.short	0x0004
        /*0012*/ 	.short	0x0018
        /*0014*/ 	.byte	0x00, 0xf0, 0x11, 0x00


	//----- nvinfo : EIATTR_KPARAM_INFO
	.align		4
.L_11:
        /*0018*/ 	.byte	0x04, 0x17
        /*001a*/ 	.short	(.L_13 - .L_12)
.L_12:
        /*001c*/ 	.word	0x00000000
        /*0020*/ 	.short	0x0003
        /*0022*/ 	.short	0x0014
        /*0024*/ 	.byte	0x00, 0xf0, 0x11, 0x00


	//----- nvinfo : EIATTR_KPARAM_INFO
	.align		4
.L_13:
        /*0028*/ 	.byte	0x04, 0x17
        /*002a*/ 	.short	(.L_15 - .L_14)
.L_14:
        /*002c*/ 	.word	0x00000000
        /*0030*/ 	.short	0x0002
        /*0032*/ 	.short	0x0010
        /*0034*/ 	.byte	0x00, 0xf0, 0x11, 0x00


	//----- nvinfo : EIATTR_KPARAM_INFO
	.align		4
.L_15:
        /*0038*/ 	.byte	0x04, 0x17
        /*003a*/ 	.short	(.L_17 - .L_16)
.L_16:
        /*003c*/ 	.word	0x00000000
        /*0040*/ 	.short	0x0001
        /*0042*/ 	.short	0x0008
        /*0044*/ 	.byte	0x00, 0xf5, 0x21, 0x00


	//----- nvinfo : EIATTR_KPARAM_INFO
	.align		4
.L_17:
        /*0048*/ 	.byte	0x04, 0x17
        /*004a*/ 	.short	(.L_19 - .L_18)
.L_18:
        /*004c*/ 	.word	0x00000000
        /*0050*/ 	.short	0x0000
        /*0052*/ 	.short	0x0000
        /*0054*/ 	.byte	0x00, 0xf5, 0x21, 0x00


	//----- nvinfo : EIATTR_SPARSE_MMA_MASK
	.align		4
.L_19:
        /*0058*/ 	.byte	0x03, 0x50
        /*005a*/ 	.short	0x0000


	//----- nvinfo : EIATTR_MAXREG_COUNT
	.align		4
        /*005c*/ 	.byte	0x03, 0x1b
        /*005e*/ 	.short	0x00ff


	//----- nvinfo : EIATTR_NUM_BARRIERS
	.align		4
        /*0060*/ 	.byte	0x02, 0x4c
        /*0062*/ 	.byte	0x01
	.zero		1


	//----- nvinfo : EIATTR_MERCURY_ISA_VERSION
	.align		4
        /*0064*/ 	.byte	0x03, 0x5f
        /*0066*/ 	.short	0x0101


	//----- nvinfo : EIATTR_INT_WARP_WIDE_INSTR_OFFSETS
	.align		4
        /*0068*/ 	.byte	0x04, 0x31
        /*006a*/ 	.short	(.L_21 - .L_20)


	//   ....[0]....
.L_20:
        /*006c*/ 	.word	0x00000320


	//   ....[1]....
        /*0070*/ 	.word	0x00000330


	//----- nvinfo : EIATTR_VRC_CTA_INIT_COUNT
	.align		4
.L_21:
        /*0074*/ 	.byte	0x02, 0x4a
	.zero		1
	.zero		1


	//----- nvinfo : EIATTR_EXIT_INSTR_OFFSETS
	.align		4
        /*0078*/ 	.byte	0x04, 0x1c
        /*007a*/ 	.short	(.L_23 - .L_22)


	//   ....[0]....
.L_22:
        /*007c*/ 	.word	0x00000040


	//   ....[1]....
        /*0080*/ 	.word	0x00000730


	//   ....[2]....
        /*0084*/ 	.word	0x000009c0


	//----- nvinfo : EIATTR_CRS_STACK_SIZE
	.align		4
.L_23:
        /*0088*/ 	.byte	0x04, 0x1e
        /*008a*/ 	.short	(.L_25 - .L_24)
.L_24:
        /*008c*/ 	.word	0x00000000


	//----- nvinfo : EIATTR_CBANK_PARAM_SIZE
	.align		4
.L_25:
        /*0090*/ 	.byte	0x03, 0x19
        /*0092*/ 	.short	0x001c


	//----- nvinfo : EIATTR_PARAM_CBANK
	.align		4
        /*0094*/ 	.byte	0x04, 0x0a
        /*0096*/ 	.short	(.L_27 - .L_26)
	.align		4
.L_26:
        /*0098*/ 	.word	index@(.nv.constant0._Z14softmax_kernelP6__halfPiiii)
        /*009c*/ 	.short	0x0380
        /*009e*/ 	.short	0x001c


	//----- nvinfo : EIATTR_SW_WAR
	.align		4
.L_27:
        /*00a0*/ 	.byte	0x04, 0x36
        /*00a2*/ 	.short	(.L_29 - .L_28)
.L_28:
        /*00a4*/ 	.word	0x00000008
.L_29:


//--------------------- .nv.callgraph             --------------------------
	.section	.nv.callgraph,"",@"SHT_CUDA_CALLGRAPH"
	.align	4
	.sectionentsize	8
	.align		4
        /*0000*/ 	.word	0x00000000
	.align		4
        /*0004*/ 	.word	0xffffffff
	.align		4
        /*0008*/ 	.word	0x00000000
	.align		4
        /*000c*/ 	.word	0xfffffffe
	.align		4
        /*0010*/ 	.word	0x00000000
	.align		4
        /*0014*/ 	.word	0xfffffffd
	.align		4
        /*0018*/ 	.word	0x00000000
	.align		4
        /*001c*/ 	.word	0xfffffffc


//--------------------- .text._Z14softmax_kernelP6__halfPiiii --------------------------
	.section	.text._Z14softmax_kernelP6__halfPiiii,"ax",@progbits
	.align	128
        .global         _Z14softmax_kernelP6__halfPiiii
        .type           _Z14softmax_kernelP6__halfPiiii,@function
        .size           _Z14softmax_kernelP6__halfPiiii,(.L_x_30 - _Z14softmax_kernelP6__halfPiiii)
        .other          _Z14softmax_kernelP6__halfPiiii,@"STO_CUDA_ENTRY STV_DEFAULT"
_Z14softmax_kernelP6__halfPiiii:
.text._Z14softmax_kernelP6__halfPiiii:
[----:B------:R-:W-:Y:S01]  /*0000*/  LDC R1, c[0x0][0x37c] ;  /* 0x0000df00ff017b82 */ /* 0x000fe20000000800 */
[----:B------:R-:W0:Y:S01]  /*0010*/  S2R R3, SR_CTAID.X ;  /* 0x0000000000037919 */ /* 0x000e220000002500 */
[----:B------:R-:W0:Y:S02]  /*0020*/  LDCU UR4, c[0x0][0x390] ;  /* 0x00007200ff0477ac */ /* 0x000e240008000800 */
[----:B0-----:R-:W-:-:S13]  /*0030*/  ISETP.GE.AND P0, PT, R3, UR4, PT ;  /* 0x0000000403007c0c */ /* 0x001fda000bf06270 */
[----:B------:R-:W-:Y:S05]  /*0040*/  @P0 EXIT ;  /* 0x000000000000094d */ /* 0x000fea0003800000 */
[----:B------:R-:W0:Y:S01]  /*0050*/  LDC.64 R4, c[0x0][0x388] ;  /* 0x0000e200ff047b82 */ /* 0x000e220000000a00 */
[----:B------:R-:W1:Y:S01]  /*0060*/  LDCU.64 UR6, c[0x0][0x358] ;  /* 0x00006b00ff0677ac */ /* 0x000e620008000a00 */
[----:B0-----:R-:W-:-:S05]  /*0070*/  IMAD.WIDE.U32 R4, R3, 0x4, R4 ;  /* 0x0000000403047825 */ /* 0x001fca00078e0004 */
[----:B-1----:R-:W2:Y:S04]  /*0080*/  LDG.E R2, desc[UR6][R4.64] ;  /* 0x0000000604027981 */ /* 0x002ea8000c1e1900 */
[----:B------:R-:W2:Y:S01]  /*0090*/  LDG.E R7, desc[UR6][R4.64+0x4] ;  /* 0x0000040604077981 */ /* 0x000ea2000c1e1900 */
[----:B------:R-:W-:Y:S01]  /*00a0*/  IMAD.MOV.U32 R9, RZ, RZ, RZ ;  /* 0x000000ffff097224 */ /* 0x000fe200078e00ff */
[----:B------:R-:W0:Y:S02]  /*00b0*/  S2R R6, SR_TID.X ;  /* 0x0000000000067919 */ /* 0x000e240000002100 */
[----:B0-----:R-:W-:-:S13]  /*00c0*/  ISETP.NE.AND P0, PT, R6, RZ, PT ;  /* 0x000000ff0600720c */ /* 0x001fda0003f05270 */
[----:B------:R-:W0:Y:S01]  /*00d0*/  @!P0 S2R R3, SR_CgaCtaId ;  /* 0x0000000000038919 */ /* 0x000e220000008800 */
[----:B------:R-:W-:Y:S01]  /*00e0*/  @!P0 MOV R0, 0x400 ;  /* 0x0000040000008802 */ /* 0x000fe20000000f00 */
[----:B------:R-:W-:-:S03]  /*00f0*/  @!P0 IMAD.MOV.U32 R8, RZ, RZ, -0x319194d8 ;  /* 0xce6e6b28ff088424 */ /* 0x000fc600078e00ff */
[----:B0-----:R-:W-:Y:S01]  /*0100*/  @!P0 LEA R0, R3, R0, 0x18 ;  /* 0x0000000003008211 */ /* 0x001fe200078ec0ff */
[----:B------:R-:W-:-:S04]  /*0110*/  IMAD.MOV.U32 R3, RZ, RZ, -0x319194d8 ;  /* 0xce6e6b28ff037424 */ /* 0x000fc800078e00ff */
[----:B------:R0:W-:Y:S01]  /*0120*/  @!P0 STS.64 [R0], R8 ;  /* 0x0000000800008388 */ /* 0x0001e20000000a00 */
[----:B------:R-:W-:Y:S01]  /*0130*/  BAR.SYNC.DEFER_BLOCKING 0x0 ;  /* 0x0000000000007b1d */ /* 0x000fe20000010000 */
[----:B--2---:R-:W-:-:S13]  /*0140*/  ISETP.GE.AND P0, PT, R2, R7, PT ;  /* 0x000000070200720c */ /* 0x004fda0003f06270 */
[----:B0-----:R-:W-:Y:S05]  /*0150*/  @P0 BRA `(.L_x_0) ;  /* 0x0000000000680947 */ /* 0x001fea0003800000 */
[----:B------:R-:W0:Y:S01]  /*0160*/  LDCU UR4, c[0x0][0x394] ;  /* 0x00007280ff0477ac */ /* 0x000e220008000800 */
[----:B------:R-:W-:Y:S02]  /*0170*/  IMAD.MOV.U32 R3, RZ, RZ, -0x319194d8 ;  /* 0xce6e6b28ff037424 */ /* 0x000fe400078e00ff */
[----:B------:R-:W-:Y:S01]  /*0180*/  IMAD.MOV.U32 R0, RZ, RZ, R2 ;  /* 0x000000ffff007224 */ /* 0x000fe200078e0002 */
[----:B------:R-:W1:Y:S01]  /*0190*/  LDCU UR5, c[0x0][0x360] ;  /* 0x00006c00ff0577ac */ /* 0x000e620008000800 */
[----:B0-----:R-:W-:-:S12]  /*01a0*/  UIMAD UR4, UR4, UR4, URZ ;  /* 0x00000004040472a4 */ /* 0x001fd8000f8e02ff */
.L_x_4:
[----:B------:R-:W-:Y:S01]  /*01b0*/  ISETP.GE.U32.AND P0, PT, R6, UR4, PT ;  /* 0x0000000406007c0c */ /* 0x000fe2000bf06070 */
[----:B------:R-:W0:Y:S01]  /*01c0*/  LDCU.64 UR8, c[0x0][0x380] ;  /* 0x00007000ff0877ac */ /* 0x000e220008000a00 */
[----:B------:R-:W-:Y:S11]  /*01d0*/  BSSY.RECONVERGENT B0, `(.L_x_1) ;  /* 0x000000f000007945 */ /* 0x000ff60003800200 */
[----:B------:R-:W-:Y:S05]  /*01e0*/  @P0 BRA `(.L_x_2) ;  /* 0x0000000000340947 */ /* 0x000fea0003800000 */
[----:B------:R-:W-:Y:S02]  /*01f0*/  IMAD R9, R0, UR4, RZ ;  /* 0x0000000400097c24 */ /* 0x000fe4000f8e02ff */
[----:B------:R-:W-:-:S03]  /*0200*/  IMAD.MOV.U32 R8, RZ, RZ, R6 ;  /* 0x000000ffff087224 */ /* 0x000fc600078e0006 */
[----:B------:R-:W-:-:S07]  /*0210*/  SHF.R.S32.HI R11, RZ, 0x1f, R9 ;  /* 0x0000001fff0b7819 */ /* 0x000fce0000011409 */
.L_x_3:
[----:B------:R-:W-:-:S04]  /*0220*/  IADD3 R5, P0, PT, R9, R8, RZ ;  /* 0x0000000809057210 */ /* 0x000fc80007f1e0ff */
[----:B------:R-:W-:Y:S02]  /*0230*/  LEA.HI.X.SX32 R10, R8, R11, 0x1, P0 ;  /* 0x0000000b080a7211 */ /* 0x000fe400000f0eff */
[----:B0-----:R-:W-:-:S04]  /*0240*/  LEA R4, P0, R5, UR8, 0x1 ;  /* 0x0000000805047c11 */ /* 0x001fc8000f8008ff */
[----:B------:R-:W-:-:S05]  /*0250*/  LEA.HI.X R5, R5, UR9, R10, 0x1, P0 ;  /* 0x0000000905057c11 */ /* 0x000fca00080f0c0a */
[----:B------:R-:W2:Y:S01]  /*0260*/  LDG.E.U16 R4, desc[UR6][R4.64] ;  /* 0x0000000604047981 */ /* 0x000ea2000c1e1500 */
[----:B-1----:R-:W-:-:S05]  /*0270*/  VIADD R8, R8, UR5 ;  /* 0x0000000508087c36 */ /* 0x002fca0008000000 */
[----:B------:R-:W-:Y:S01]  /*0280*/  ISETP.GE.AND P0, PT, R8, UR4, PT ;  /* 0x0000000408007c0c */ /* 0x000fe2000bf06270 */
[----:B--2---:R-:W-:-:S05]  /*0290*/  HADD2.F32 R10, -RZ, R4.H0_H0 ;  /* 0x20000004ff0a7230 */ /* 0x004fca0000004100 */
[----:B------:R-:W-:-:S07]  /*02a0*/  FMNMX R3, R10, R3, !PT ;  /* 0x000000030a037209 */ /* 0x000fce0007800000 */
[----:B------:R-:W-:Y:S05]  /*02b0*/  @!P0 BRA `(.L_x_3) ;  /* 0xfffffffc00d88947 */ /* 0x000fea000383ffff */
.L_x_2:
[----:B01----:R-:W-:Y:S05]  /*02c0*/  BSYNC.RECONVERGENT B0 ;  /* 0x0000000000007941 */ /* 0x003fea0003800200 */
.L_x_1:
[----:B------:R-:W-:-:S05]  /*02d0*/  VIADD R0, R0, 0x1 ;  /* 0x0000000100007836 */ /* 0x000fca0000000000 */
[----:B------:R-:W-:-:S13]  /*02e0*/  ISETP.NE.AND P0, PT, R0, R7, PT ;  /* 0x000000070000720c */ /* 0x000fda0003f05270 */
[----:B------:R-:W-:Y:S05]  /*02f0*/  @P0 BRA `(.L_x_4) ;  /* 0xfffffffc00ac0947 */ /* 0x000fea000383ffff */
.L_x_0:
[----:B------:R-:W0:Y:S01]  /*0300*/  S2R R0, SR_LANEID ;  /* 0x0000000000007919 */ /* 0x000e220000000000 */
[----:B------:R-:W1:Y:S01]  /*0310*/  S2UR UR5, SR_CgaCtaId ;  /* 0x00000000000579c3 */ /* 0x000e620000008800 */
[----:B------:R-:W-:Y:S01]  /*0320*/  VOTEU.ANY UR4, UPT, PT ;  /* 0x0000000000047886 */ /* 0x000fe200038e0100 */
[----:B------:R-:W-:Y:S01]  /*0330*/  CREDUX.MAX.S32 UR8, R3 ;  /* 0x00000000030872cc */ /* 0x000fe20000000200 */
[----:B------:R-:W-:Y:S01]  /*0340*/  UFLO.U32 UR4, UR4 ;  /* 0x00000004000472bd */ /* 0x000fe200080e0000 */
[----:B------:R-:W-:-:S05]  /*0350*/  IMAD.MOV.U32 R3, RZ, RZ, RZ ;  /* 0x000000ffff037224 */ /* 0x000fca00078e00ff */
[----:B0-----:R-:W-:Y:S01]  /*0360*/  ISETP.EQ.U32.AND P0, PT, R0, UR4, PT ;  /* 0x0000000400007c0c */ /* 0x001fe2000bf02070 */
[----:B------:R-:W-:-:S05]  /*0370*/  UMOV UR4, 0x400 ;  /* 0x0000040000047882 */ /* 0x000fca0000000000 */
[----:B------:R-:W-:Y:S01]  /*0380*/  IMAD.U32 R0, RZ, RZ, UR8 ;  /* 0x00000008ff007e24 */ /* 0x000fe2000f8e00ff */
[----:B-1----:R-:W-:-:S09]  /*0390*/  ULEA UR4, UR5, UR4, 0x18 ;  /* 0x0000000405047291 */ /* 0x002fd2000f8ec0ff */
[----:B------:R0:W-:Y:S01]  /*03a0*/  @P0 ATOMS.MAX.S32 RZ, [UR4], R0 ;  /* 0x00000000ffff098c */ /* 0x0001e20009000204 */
[----:B------:R-:W-:Y:S01]  /*03b0*/  BAR.SYNC.DEFER_BLOCKING 0x0 ;  /* 0x0000000000007b1d */ /* 0x000fe20000010000 */
[----:B------:R-:W-:-:S13]  /*03c0*/  ISETP.GE.AND P0, PT, R2, R7, PT ;  /* 0x000000070200720c */ /* 0x000fda0003f06270 */
[----:B0-----:R-:W-:Y:S05]  /*03d0*/  @P0 BRA `(.L_x_5) ;  /* 0x0000000000a00947 */ /* 0x001fea0003800000 */
[----:B------:R-:W0:Y:S01]  /*03e0*/  LDS R0, [UR4] ;  /* 0x00000004ff007984 */ /* 0x000e220008000800 */
[----:B------:R-:W1:Y:S01]  /*03f0*/  LDCU UR4, c[0x0][0x394] ;  /* 0x00007280ff0477ac */ /* 0x000e620008000800 */
[----:B------:R-:W-:Y:S02]  /*0400*/  IMAD.MOV.U32 R3, RZ, RZ, RZ ;  /* 0x000000ffff037224 */ /* 0x000fe400078e00ff */
[----:B------:R-:W-:Y:S01]  /*0410*/  IMAD.MOV.U32 R8, RZ, RZ, R2 ;  /* 0x000000ffff087224 */ /* 0x000fe200078e0002 */
[----:B------:R-:W2:Y:S01]  /*0420*/  LDCU UR5, c[0x0][0x360] ;  /* 0x00006c00ff0577ac */ /* 0x000ea20008000800 */
[----:B-1----:R-:W-:-:S12]  /*0430*/  UIMAD UR4, UR4, UR4, URZ ;  /* 0x00000004040472a4 */ /* 0x002fd8000f8e02ff */
.L_x_9:
[----:B------:R-:W-:Y:S01]  /*0440*/  ISETP.GE.U32.AND P0, PT, R6, UR4, PT ;  /* 0x0000000406007c0c */ /* 0x000fe2000bf06070 */
[----:B------:R-:W1:Y:S01]  /*0450*/  LDCU.64 UR8, c[0x0][0x380] ;  /* 0x00007000ff0877ac */ /* 0x000e620008000a00 */
[----:B------:R-:W-:Y:S11]  /*0460*/  BSSY.RECONVERGENT B0, `(.L_x_6) ;  /* 0x000001c000007945 */ /* 0x000ff60003800200 */
[----:B---3--:R-:W-:Y:S05]  /*0470*/  @P0 BRA `(.L_x_7) ;  /* 0x0000000000680947 */ /* 0x008fea0003800000 */
[----:B------:R-:W-:Y:S02]  /*0480*/  IMAD R14, R8, UR4, RZ ;  /* 0x00000004080e7c24 */ /* 0x000fe4000f8e02ff */
[----:B------:R-:W-:-:S03]  /*0490*/  IMAD.MOV.U32 R9, RZ, RZ, R6 ;  /* 0x000000ffff097224 */ /* 0x000fc600078e0006 */
[----:B------:R-:W-:-:S07]  /*04a0*/  SHF.R.S32.HI R16, RZ, 0x1f, R14 ;  /* 0x0000001fff107819 */ /* 0x000fce000001140e */
.L_x_8:
[----:B---3--:R-:W-:-:S04]  /*04b0*/  IADD3 R5, P0, PT, R14, R9, RZ ;  /* 0x000000090e057210 */ /* 0x008fc80007f1e0ff */
[----:B------:R-:W-:Y:S02]  /*04c0*/  LEA.HI.X.SX32 R10, R9, R16, 0x1, P0 ;  /* 0x00000010090a7211 */ /* 0x000fe400000f0eff */
[----:B-1----:R-:W-:-:S04]  /*04d0*/  LEA R4, P0, R5, UR8, 0x1 ;  /* 0x0000000805047c11 */ /* 0x002fc8000f8008ff */
[----:B------:R-:W-:-:S05]  /*04e0*/  LEA.HI.X R5, R5, UR9, R10, 0x1, P0 ;  /* 0x0000000905057c11 */ /* 0x000fca00080f0c0a */
[----:B------:R-:W3:Y:S01]  /*04f0*/  LDG.E.U16 R10, desc[UR6][R4.64] ;  /* 0x00000006040a7981 */ /* 0x000ee2000c1e1500 */
[----:B------:R-:W-:Y:S02]  /*0500*/  IMAD.MOV.U32 R13, RZ, RZ, 0x437c0000 ;  /* 0x437c0000ff0d7424 */ /* 0x000fe400078e00ff */
[----:B--2---:R-:W-:-:S05]  /*0510*/  VIADD R9, R9, UR5 ;  /* 0x0000000509097c36 */ /* 0x004fca0008000000 */
[----:B------:R-:W-:Y:S01]  /*0520*/  ISETP.GE.AND P0, PT, R9, UR4, PT ;  /* 0x0000000409007c0c */ /* 0x000fe2000bf06270 */
[----:B---3--:R-:W-:Y:S02]  /*0530*/  HADD2.F32 R11, -RZ, R10.H0_H0 ;  /* 0x2000000aff0b7230 */ /* 0x008fe40000004100 */
[----:B------:R-:W-:-:S03]  /*0540*/  IMAD.MOV.U32 R10, RZ, RZ, 0x3bbb989d ;  /* 0x3bbb989dff0a7424 */ /* 0x000fc600078e00ff */
[----:B0-----:R-:W-:-:S04]  /*0550*/  FADD R11, -R0, R11 ;  /* 0x0000000b000b7221 */ /* 0x001fc80000000100 */
[----:B------:R-:W-:-:S04]  /*0560*/  FFMA.SAT R10, R11, R10, 0.5 ;  /* 0x3f0000000b0a7423 */ /* 0x000fc8000000200a */
[----:B------:R-:W-:-:S04]  /*0570*/  FFMA.RM R10, R10, R13, 12582913 ;  /* 0x4b4000010a0a7423 */ /* 0x000fc8000000400d */
[C---:B------:R-:W-:Y:S01]  /*0580*/  FADD R12, R10.reuse, -12583039 ;  /* 0xcb40007f0a0c7421 */ /* 0x040fe20000000000 */
[----:B------:R-:W-:-:S03]  /*0590*/  IMAD.SHL.U32 R10, R10, 0x800000, RZ ;  /* 0x008000000a0a7824 */ /* 0x000fc600078e00ff */
[----:B------:R-:W-:-:S04]  /*05a0*/  FFMA R12, R11, 1.4426950216293334961, -R12 ;  /* 0x3fb8aa3b0b0c7823 */ /* 0x000fc8000000080c */
[----:B------:R-:W-:-:S04]  /*05b0*/  FFMA R12, R11, 1.925963033500011079e-08, R12 ;  /* 0x32a570600b0c7823 */ /* 0x000fc8000000000c */
[----:B------:R-:W0:Y:S02]  /*05c0*/  MUFU.EX2 R11, R12 ;  /* 0x0000000c000b7308 */ /* 0x000e240000000800 */
[----:B0-----:R-:W-:-:S04]  /*05d0*/  FMUL R10, R10, R11 ;  /* 0x0000000b0a0a7220 */ /* 0x001fc80000400000 */
[----:B------:R-:W-:Y:S01]  /*05e0*/  FADD R3, R10, R3 ;  /* 0x000000030a037221 */ /* 0x000fe20000000000 */
[----:B------:R-:W-:-:S05]  /*05f0*/  F2FP.F16.F32.PACK_AB R11, RZ, R10 ;  /* 0x0000000aff0b723e */ /* 0x000fca00000000ff */
[----:B------:R3:W-:Y:S01]  /*0600*/  STG.E.U16 desc[UR6][R4.64], R11 ;  /* 0x0000000b04007986 */ /* 0x0007e2000c101506 */
[----:B------:R-:W-:Y:S05]  /*0610*/  @!P0 BRA `(.L_x_8) ;  /* 0xfffffffc00a48947 */ /* 0x000fea000383ffff */
.L_x_7:
[----:B-12---:R-:W-:Y:S05]  /*0620*/  BSYNC.RECONVERGENT B0 ;  /* 0x0000000000007941 */ /* 0x006fea0003800200 */
.L_x_6:
[----:B------:R-:W-:-:S05]  /*0630*/  VIADD R8, R8, 0x1 ;  /* 0x0000000108087836 */ /* 0x000fca0000000000 */
[----:B------:R-:W-:-:S13]  /*0640*/  ISETP.NE.AND P0, PT, R8, R7, PT ;  /* 0x000000070800720c */ /* 0x000fda0003f05270 */
[----:B------:R-:W-:Y:S05]  /*0650*/  @P0 BRA `(.L_x_9) ;  /* 0xfffffffc00780947 */ /* 0x000fea000383ffff */
.L_x_5:
[----:B------:R-:W1:Y:S01]  /*0660*/  S2UR UR9, SR_CgaCtaId ;  /* 0x00000000000979c3 */ /* 0x000e620000008800 */
[----:B------:R-:W-:Y:S01]  /*0670*/  UMOV UR8, 0x400 ;  /* 0x0000040000087882 */ /* 0x000fe20000000000 */
[----:B------:R-:W-:Y:S01]  /*0680*/  BSSY.RECONVERGENT B0, `(.L_x_10) ;  /* 0x0000009000007945 */ /* 0x000fe20003800200 */
[----:B------:R-:W-:Y:S01]  /*0690*/  UIADD3 UR4, UPT, UPT, UR8, 0x4, URZ ;  /* 0x0000000408047890 */ /* 0x000fe2000fffe0ff */
[----:B------:R-:W-:-:S03]  /*06a0*/  ISETP.GE.AND P1, PT, R2, R7, PT ;  /* 0x000000070200720c */ /* 0x000fc60003f26270 */
[----:B-1----:R-:W-:-:S12]  /*06b0*/  ULEA UR4, UR9, UR4, 0x18 ;  /* 0x0000000409047291 */ /* 0x002fd8000f8ec0ff */
.L_x_11:
[----:B---3--:R-:W1:Y:S01]  /*06c0*/  LDS R4, [UR4] ;  /* 0x00000004ff047984 */ /* 0x008e620008000800 */
[----:B0-----:R-:W-:Y:S02]  /*06d0*/  IMAD.U32 R0, RZ, RZ, UR4 ;  /* 0x00000004ff007e24 */ /* 0x001fe4000f8e00ff */
[----:B-1----:R-:W-:-:S05]  /*06e0*/  FADD R5, R3, R4 ;  /* 0x0000000403057221 */ /* 0x002fca0000000000 */
[----:B------:R-:W0:Y:S02]  /*06f0*/  ATOMS.CAST.SPIN P0, [R0], R4, R5 ;  /* 0x000000040000758d */ /* 0x000e240001800005 */
[----:B0-----:R-:W-:Y:S05]  /*0700*/  @!P0 BRA `(.L_x_11) ;  /* 0xfffffffc00ec8947 */ /* 0x001fea000383ffff */
[----:B------:R-:W-:Y:S05]  /*0710*/  BSYNC.RECONVERGENT B0 ;  /* 0x0000000000007941 */ /* 0x000fea0003800200 */
.L_x_10:
[----:B------:R-:W-:Y:S06]  /*0720*/  BAR.SYNC.DEFER_BLOCKING 0x0 ;  /* 0x0000000000007b1d */ /* 0x000fec0000010000 */
[----:B------:R-:W-:Y:S05]  /*0730*/  @P1 EXIT ;  /* 0x000000000000194d */ /* 0x000fea0003800000 */
[----:B------:R-:W-:Y:S01]  /*0740*/  ULEA UR4, UR9, UR8, 0x18 ;  /* 0x0000000809047291 */ /* 0x000fe2000f8ec0ff */
[----:B------:R-:W0:Y:S08]  /*0750*/  LDCU UR5, c[0x0][0x360] ;  /* 0x00006c00ff0577ac */ /* 0x000e300008000800 */
[----:B------:R-:W1:Y:S02]  /*0760*/  LDS R3, [UR4+0x4] ;  /* 0x00000404ff037984 */ /* 0x000e640008000800 */
[----:B------:R-:W2:Y:S02]  /*0770*/  LDCU UR4, c[0x0][0x394] ;  /* 0x00007280ff0477ac */ /* 0x000ea40008000800 */
[----:B0-2---:R-:W-:-:S12]  /*0780*/  UIMAD UR4, UR4, UR4, URZ ;  /* 0x00000004040472a4 */ /* 0x005fd8000f8e02ff */
.L_x_17:
[----:B------:R-:W-:Y:S01]  /*0790*/  ISETP.GE.U32.AND P0, PT, R6, UR4, PT ;  /* 0x0000000406007c0c */ /* 0x000fe2000bf06070 */
[----:B------:R-:W0:Y:S01]  /*07a0*/  LDCU.64 UR8, c[0x0][0x380] ;  /* 0x00007000ff0877ac */ /* 0x000e220008000a00 */
[----:B------:R-:W-:Y:S11]  /*07b0*/  BSSY.RECONVERGENT B0, `(.L_x_12) ;  /* 0x000001d000007945 */ /* 0x000ff60003800200 */
[----:B--2---:R-:W-:Y:S05]  /*07c0*/  @P0 BRA `(.L_x_13) ;  /* 0x00000000006c0947 */ /* 0x004fea0003800000 */
[----:B------:R-:W-:Y:S02]  /*07d0*/  IMAD R8, R2, UR4, RZ ;  /* 0x0000000402087c24 */ /* 0x000fe4000f8e02ff */
[----:B------:R-:W-:-:S03]  /*07e0*/  IMAD.MOV.U32 R9, RZ, RZ, R6 ;  /* 0x000000ffff097224 */ /* 0x000fc600078e0006 */
[----:B------:R-:W-:-:S07]  /*07f0*/  SHF.R.S32.HI R10, RZ, 0x1f, R8 ;  /* 0x0000001fff0a7819 */ /* 0x000fce0000011408 */
.L_x_16:
[----:B------:R-:W-:-:S04]  /*0800*/  IADD3 R0, P0, PT, R8, R9, RZ ;  /* 0x0000000908007210 */ /* 0x000fc80007f1e0ff */
[----:B--2---:R-:W-:Y:S02]  /*0810*/  LEA.HI.X.SX32 R5, R9, R10, 0x1, P0 ;  /* 0x0000000a09057211 */ /* 0x004fe400000f0eff */
[----:B0-----:R-:W-:-:S04]  /*0820*/  LEA R4, P0, R0, UR8, 0x1 ;  /* 0x0000000800047c11 */ /* 0x001fc8000f8008ff */
[----:B------:R-:W-:-:S05]  /*0830*/  LEA.HI.X R5, R0, UR9, R5, 0x1, P0 ;  /* 0x0000000900057c11 */ /* 0x000fca00080f0c05 */
[----:B------:R-:W2:Y:S01]  /*0840*/  LDG.E.U16 R0, desc[UR6][R4.64] ;  /* 0x0000000604007981 */ /* 0x000ea2000c1e1500 */
[----:B-1----:R-:W0:Y:S01]  /*0850*/  MUFU.RCP R12, R3 ;  /* 0x00000003000c7308 */ /* 0x002e220000001000 */
[----:B------:R-:W-:Y:S01]  /*0860*/  VIADD R9, R9, UR5 ;  /* 0x0000000509097c36 */ /* 0x000fe20008000000 */
[----:B------:R-:W-:Y:S04]  /*0870*/  BSSY.RECONVERGENT B1, `(.L_x_14) ;  /* 0x000000d000017945 */ /* 0x000fe80003800200 */
[----:B------:R-:W-:Y:S01]  /*0880*/  ISETP.GE.AND P2, PT, R9, UR4, PT ;  /* 0x0000000409007c0c */ /* 0x000fe2000bf46270 */
[----:B0-----:R-:W-:-:S04]  /*0890*/  FFMA R11, -R3, R12, 1 ;  /* 0x3f800000030b7423 */ /* 0x001fc8000000010c */
[----:B------:R-:W-:Y:S01]  /*08a0*/  FFMA R11, R12, R11, R12 ;  /* 0x0000000b0c0b7223 */ /* 0x000fe2000000000c */
[----:B--2---:R-:W-:-:S04]  /*08b0*/  HADD2.F32 R0, -RZ, R0.H0_H0 ;  /* 0x20000000ff007230 */ /* 0x004fc80000004100 */
[----:B------:R-:W0:Y:S01]  /*08c0*/  FCHK P0, R0, R3 ;  /* 0x0000000300007302 */ /* 0x000e220000000000 */
[----:B------:R-:W-:-:S04]  /*08d0*/  FFMA R12, R0, R11, RZ ;  /* 0x0000000b000c7223 */ /* 0x000fc800000000ff */
[----:B------:R-:W-:-:S04]  /*08e0*/  FFMA R13, -R3, R12, R0 ;  /* 0x0000000c030d7223 */ /* 0x000fc80000000100 */
[----:B------:R-:W-:Y:S01]  /*08f0*/  FFMA R11, R11, R13, R12 ;  /* 0x0000000d0b0b7223 */ /* 0x000fe2000000000c */
[----:B0-----:R-:W-:Y:S06]  /*0900*/  @!P0 BRA `(.L_x_15) ;  /* 0x00000000000c8947 */ /* 0x001fec0003800000 */
[----:B------:R-:W-:-:S07]  /*0910*/  MOV R12, 0x930 ;  /* 0x00000930000c7802 */ /* 0x000fce0000000f00 */
[----:B------:R-:W-:Y:S05]  /*0920*/  CALL.REL.NOINC `($__internal_0_$__cuda_sm3x_div_rn_noftz_f32_slowpath) ;  /* 0x0000000000287944 */ /* 0x000fea0003c00000 */
[----:B------:R-:W-:-:S07]  /*0930*/  IMAD.MOV.U32 R11, RZ, RZ, R0 ;  /* 0x000000ffff0b7224 */ /* 0x000fce00078e0000 */
.L_x_15:
[----:B------:R-:W-:Y:S05]  /*0940*/  BSYNC.RECONVERGENT B1 ;  /* 0x0000000000017941 */ /* 0x000fea0003800200 */
.L_x_14:
[----:B------:R-:W-:-:S05]  /*0950*/  F2FP.F16.F32.PACK_AB R11, RZ, R11 ;  /* 0x0000000bff0b723e */ /* 0x000fca00000000ff */
[----:B------:R2:W-:Y:S01]  /*0960*/  STG.E.U16 desc[UR6][R4.64], R11 ;  /* 0x0000000b04007986 */ /* 0x0005e2000c101506 */
[----:B------:R-:W-:Y:S05]  /*0970*/  @!P2 BRA `(.L_x_16) ;  /* 0xfffffffc00a0a947 */ /* 0x000fea000383ffff */
.L_x_13:
[----:B0-----:R-:W-:Y:S05]  /*0980*/  BSYNC.RECONVERGENT B0 ;  /* 0x0000000000007941 */ /* 0x001fea0003800200 */
.L_x_12:
[----:B------:R-:W-:-:S05]  /*0990*/  VIADD R2, R2, 0x1 ;  /* 0x0000000102027836 */ /* 0x000fca0000000000 */
[----:B------:R-:W-:-:S13]  /*09a0*/  ISETP.NE.AND P0, PT, R2, R7, PT ;  /* 0x000000070200720c */ /* 0x000fda0003f05270 */
[----:B------:R-:W-:Y:S05]  /*09b0*/  @P0 BRA `(.L_x_17) ;  /* 0xfffffffc00740947 */ /* 0x000fea000383ffff */
[----:B------:R-:W-:Y:S05]  /*09c0*/  EXIT ;  /* 0x000000000000794d */ /* 0x000fea0003800000 */
        .weak           $__internal_0_$__cuda_sm3x_div_rn_noftz_f32_slowpath
        .type           $__internal_0_$__cuda_sm3x_div_rn_noftz_f32_slowpath,@function
        .size           $__internal_0_$__cuda_sm3x_div_rn_noftz_f32_slowpath,(.L_x_30 - $__internal_0_$__cuda_sm3x_div_rn_noftz_f32_slowpath)
$__internal_0_$__cuda_sm3x_div_rn_noftz_f32_slowpath:
[--C-:B------:R-:W-:Y:S01]  /*09d0*/  SHF.R.U32.HI R13, RZ, 0x17, R3.reuse ;  /* 0x00000017ff0d7819 */ /* 0x100fe20000011603 */
[----:B------:R-:W-:Y:S01]  /*09e0*/  BSSY.RECONVERGENT B2, `(.L_x_18) ;  /* 0x0000064000027945 */ /* 0x000fe20003800200 */
[--C-:B------:R-:W-:Y:S01]  /*09f0*/  SHF.R.U32.HI R11, RZ, 0x17, R0.reuse ;  /* 0x00000017ff0b7819 */ /* 0x100fe20000011600 */
[----:B------:R-:W-:Y:S01]  /*0a00*/  IMAD.MOV.U32 R14, RZ, RZ, R0 ;  /* 0x000000ffff0e7224 */ /* 0x000fe200078e0000 */
[----:B------:R-:W-:Y:S01]  /*0a10*/  LOP3.LUT R13, R13, 0xff, RZ, 0xc0, !PT ;  /* 0x000000ff0d0d7812 */ /* 0x000fe200078ec0ff */
[----:B------:R-:W-:Y:S01]  /*0a20*/  IMAD.MOV.U32 R15, RZ, RZ, R3 ;  /* 0x000000ffff0f7224 */ /* 0x000fe200078e0003 */
[----:B------:R-:W-:-:S03]  /*0a30*/  LOP3.LUT R16, R11, 0xff, RZ, 0xc0, !PT ;  /* 0x000000ff0b107812 */ /* 0x000fc600078ec0ff */
[----:B------:R-:W-:Y:S02]  /*0a40*/  VIADD R17, R13, 0xffffffff ;  /* 0xffffffff0d117836 */ /* 0x000fe40000000000 */
[----:B------:R-:W-:-:S03]  /*0a50*/  VIADD R18, R16, 0xffffffff ;  /* 0xffffffff10127836 */ /* 0x000fc60000000000 */
[----:B------:R-:W-:-:S04]  /*0a60*/  ISETP.GT.U32.AND P0, PT, R17, 0xfd, PT ;  /* 0x000000fd1100780c */ /* 0x000fc80003f04070 */
[----:B------:R-:W-:-:S13]  /*0a70*/  ISETP.GT.U32.OR P0, PT, R18, 0xfd, P0 ;  /* 0x000000fd1200780c */ /* 0x000fda0000704470 */
[----:B------:R-:W-:Y:S01]  /*0a80*/  @!P0 IMAD.MOV.U32 R11, RZ, RZ, RZ ;  /* 0x000000ffff0b8224 */ /* 0x000fe200078e00ff */
[----:B------:R-:W-:Y:S06]  /*0a90*/  @!P0 BRA `(.L_x_19) ;  /* 0x00000000005c8947 */ /* 0x000fec0003800000 */
[----:B------:R-:W-:Y:S02]  /*0aa0*/  FSETP.GTU.FTZ.AND P1, PT, |R3|, +INF , PT ;  /* 0x7f8000000300780b */ /* 0x000fe40003f3c200 */
[----:B------:R-:W-:-:S04]  /*0ab0*/  FSETP.GTU.FTZ.AND P0, PT, |R0|, +INF , PT ;  /* 0x7f8000000000780b */ /* 0x000fc80003f1c200 */
[----:B------:R-:W-:-:S13]  /*0ac0*/  PLOP3.LUT P0, PT, P0, P1, PT, 0xf8, 0x8f ;  /* 0x00000000008f781c */ /* 0x000fda0000703f70 */
[----:B------:R-:W-:Y:S05]  /*0ad0*/  @P0 BRA `(.L_x_20) ;  /* 0x00000004004c0947 */ /* 0x000fea0003800000 */
[----:B------:R-:W-:-:S13]  /*0ae0*/  LOP3.LUT P0, RZ, R15, 0x7fffffff, R14, 0xc8, !PT ;  /* 0x7fffffff0fff7812 */ /* 0x000fda000780c80e */
[----:B------:R-:W-:Y:S05]  /*0af0*/  @!P0 BRA `(.L_x_21) ;  /* 0x00000004003c8947 */ /* 0x000fea0003800000 */
[C---:B------:R-:W-:Y:S02]  /*0b00*/  FSETP.NEU.FTZ.AND P3, PT, |R0|.reuse, +INF , PT ;  /* 0x7f8000000000780b */ /* 0x040fe40003f7d200 */
[----:B------:R-:W-:Y:S02]  /*0b10*/  FSETP.NEU.FTZ.AND P1, PT, |R3|, +INF , PT ;  /* 0x7f8000000300780b */ /* 0x000fe40003f3d200 */
[----:B------:R-:W-:-:S11]  /*0b20*/  FSETP.NEU.FTZ.AND P0, PT, |R0|, +INF , PT ;  /* 0x7f8000000000780b */ /* 0x000fd60003f1d200 */
[----:B------:R-:W-:Y:S05]  /*0b30*/  @!P1 BRA !P3, `(.L_x_21) ;  /* 0x00000004002c9947 */ /* 0x000fea0005800000 */
[----:B------:R-:W-:-:S04]  /*0b40*/  LOP3.LUT P3, RZ, R14, 0x7fffffff, RZ, 0xc0, !PT ;  /* 0x7fffffff0eff7812 */ /* 0x000fc8000786c0ff */
[----:B------:R-:W-:-:S13]  /*0b50*/  PLOP3.LUT P1, PT, P1, P3, PT, 0x2f, 0xf2 ;  /* 0x0000000000f2781c */ /* 0x000fda0000f26577 */
[----:B------:R-:W-:Y:S05]  /*0b60*/  @P1 BRA `(.L_x_22) ;  /* 0x0000000400181947 */ /* 0x000fea0003800000 */
[----:B------:R-:W-:-:S04]  /*0b70*/  LOP3.LUT P1, RZ, R15, 0x7fffffff, RZ, 0xc0, !PT ;  /* 0x7fffffff0fff7812 */ /* 0x000fc8000782c0ff */
[----:B------:R-:W-:-:S13]  /*0b80*/  PLOP3.LUT P0, PT, P0, P1, PT, 0x2f, 0xf2 ;  /* 0x0000000000f2781c */ /* 0x000fda0000702577 */
[----:B------:R-:W-:Y:S05]  /*0b90*/  @P0 BRA `(.L_x_23) ;  /* 0x0000000400000947 */ /* 0x000fea0003800000 */
[----:B------:R-:W-:Y:S02]  /*0ba0*/  ISETP.GE.AND P0, PT, R18, RZ, PT ;  /* 0x000000ff1200720c */ /* 0x000fe40003f06270 */
[----:B------:R-:W-:-:S11]  /*0bb0*/  ISETP.GE.AND P1, PT, R17, RZ, PT ;  /* 0x000000ff1100720c */ /* 0x000fd60003f26270 */
[----:B------:R-:W-:Y:S02]  /*0bc0*/  @P0 IMAD.MOV.U32 R11, RZ, RZ, RZ ;  /* 0x000000ffff0b0224 */ /* 0x000fe400078e00ff */
[----:B------:R-:W-:Y:S01]  /*0bd0*/  @!P0 FFMA R14, R0, 1.84467440737095516160e+19, RZ ;  /* 0x5f800000000e8823 */ /* 0x000fe200000000ff */
[----:B------:R-:W-:Y:S02]  /*0be0*/  @!P0 IMAD.MOV.U32 R11, RZ, RZ, -0x40 ;  /* 0xffffffc0ff0b8424 */ /* 0x000fe400078e00ff */
[----:B------:R-:W-:Y:S02]  /*0bf0*/  @!P1 FFMA R15, R3, 1.84467440737095516160e+19, RZ ;  /* 0x5f800000030f9823 */ /* 0x000fe400000000ff */
[----:B------:R-:W-:-:S07]  /*0c00*/  @!P1 VIADD R11, R11, 0x40 ;  /* 0x000000400b0b9836 */ /* 0x000fce0000000000 */
.L_x_19:
[----:B------:R-:W-:Y:S01]  /*0c10*/  LEA R0, R13, 0xc0800000, 0x17 ;  /* 0xc08000000d007811 */ /* 0x000fe200078eb8ff */
[----:B------:R-:W-:Y:S01]  /*0c20*/  VIADD R16, R16, 0xffffff81 ;  /* 0xffffff8110107836 */ /* 0x000fe20000000000 */
[----:B------:R-:W-:Y:S03]  /*0c30*/  BSSY.RECONVERGENT B3, `(.L_x_24) ;  /* 0x0000035000037945 */ /* 0x000fe60003800200 */
[----:B------:R-:W-:Y:S02]  /*0c40*/  IMAD.IADD R17, R15, 0x1, -R0 ;  /* 0x000000010f117824 */ /* 0x000fe400078e0a00 */
[C---:B------:R-:W-:Y:S01]  /*0c50*/  IMAD R0, R16.reuse, -0x800000, R14 ;  /* 0xff80000010007824 */ /* 0x040fe200078e020e */
[----:B------:R-:W-:Y:S01]  /*0c60*/  IADD3 R16, PT, PT, R16, 0x7f, -R13 ;  /* 0x0000007f10107810 */ /* 0x000fe20007ffe80d */
[----:B------:R-:W0:Y:S01]  /*0c70*/  MUFU.RCP R15, R17 ;  /* 0x00000011000f7308 */ /* 0x000e220000001000 */
[----:B------:R-:W-:-:S03]  /*0c80*/  FADD.FTZ R19, -R17, -RZ ;  /* 0x800000ff11137221 */ /* 0x000fc60000010100 */
[----:B------:R-:W-:Y:S02]  /*0c90*/  IMAD.IADD R16, R16, 0x1, R11 ;  /* 0x0000000110107824 */ /* 0x000fe400078e020b */
[----:B0-----:R-:W-:-:S04]  /*0ca0*/  FFMA R18, R15, R19, 1 ;  /* 0x3f8000000f127423 */ /* 0x001fc80000000013 */
[----:B------:R-:W-:-:S04]  /*0cb0*/  FFMA R15, R15, R18, R15 ;  /* 0x000000120f0f7223 */ /* 0x000fc8000000000f */
[----:B------:R-:W-:-:S04]  /*0cc0*/  FFMA R14, R0, R15, RZ ;  /* 0x0000000f000e7223 */ /* 0x000fc800000000ff */
[----:B------:R-:W-:-:S04]  /*0cd0*/  FFMA R18, R19, R14, R0 ;  /* 0x0000000e13127223 */ /* 0x000fc80000000000 */
[----:B------:R-:W-:-:S04]  /*0ce0*/  FFMA R14, R15, R18, R14 ;  /* 0x000000120f0e7223 */ /* 0x000fc8000000000e */
[----:B------:R-:W-:-:S04]  /*0cf0*/  FFMA R19, R19, R14, R0 ;  /* 0x0000000e13137223 */ /* 0x000fc80000000000 */
[----:B------:R-:W-:-:S05]  /*0d00*/  FFMA R0, R15, R19, R14 ;  /* 0x000000130f007223 */ /* 0x000fca000000000e */
[----:B------:R-:W-:-:S04]  /*0d10*/  SHF.R.U32.HI R13, RZ, 0x17, R0 ;  /* 0x00000017ff0d7819 */ /* 0x000fc80000011600 */
[----:B------:R-:W-:-:S05]  /*0d20*/  LOP3.LUT R13, R13, 0xff, RZ, 0xc0, !PT ;  /* 0x000000ff0d0d7812 */ /* 0x000fca00078ec0ff */
[----:B------:R-:W-:-:S04]  /*0d30*/  IMAD.IADD R17, R13, 0x1, R16 ;  /* 0x000000010d117824 */ /* 0x000fc800078e0210 */
[----:B------:R-:W-:-:S05]  /*0d40*/  VIADD R11, R17, 0xffffffff ;  /* 0xffffffff110b7836 */ /* 0x000fca0000000000 */
[----:B------:R-:W-:-:S13]  /*0d50*/  ISETP.GE.U32.AND P0, PT, R11, 0xfe, PT ;  /* 0x000000fe0b00780c */ /* 0x000fda0003f06070 */
[----:B------:R-:W-:Y:S05]  /*0d60*/  @!P0 BRA `(.L_x_25) ;  /* 0x0000000000808947 */ /* 0x000fea0003800000 */
[----:B------:R-:W-:-:S13]  /*0d70*/  ISETP.GT.AND P0, PT, R17, 0xfe, PT ;  /* 0x000000fe1100780c */ /* 0x000fda0003f04270 */
[----:B------:R-:W-:Y:S05]  /*0d80*/  @P0 BRA `(.L_x_26) ;  /* 0x00000000006c0947 */ /* 0x000fea0003800000 */
[----:B------:R-:W-:-:S13]  /*0d90*/  ISETP.GE.AND P0, PT, R17, 0x1, PT ;  /* 0x000000011100780c */ /* 0x000fda0003f06270 */
[----:B------:R-:W-:Y:S05]  /*0da0*/  @P0 BRA `(.L_x_27) ;  /* 0x0000000000740947 */ /* 0x000fea0003800000 */
[----:B------:R-:W-:Y:S02]  /*0db0*/  ISETP.GE.AND P0, PT, R17, -0x18, PT ;  /* 0xffffffe81100780c */ /* 0x000fe40003f06270 */
[----:B------:R-:W-:-:S11]  /*0dc0*/  LOP3.LUT R0, R0, 0x80000000, RZ, 0xc0, !PT ;  /* 0x8000000000007812 */ /* 0x000fd600078ec0ff */
[----:B------:R-:W-:Y:S05]  /*0dd0*/  @!P0 BRA `(.L_x_27) ;  /* 0x0000000000688947 */ /* 0x000fea0003800000 */
[-CC-:B------:R-:W-:Y:S01]  /*0de0*/  FFMA.RZ R11, R15, R19.reuse, R14.reuse ;  /* 0x000000130f0b7223 */ /* 0x180fe2000000c00e */
[C---:B------:R-:W-:Y:S01]  /*0df0*/  VIADD R16, R17.reuse, 0x20 ;  /* 0x0000002011107836 */ /* 0x040fe20000000000 */
[C---:B------:R-:W-:Y:S02]  /*0e00*/  ISETP.NE.AND P3, PT, R17.reuse, RZ, PT ;  /* 0x000000ff1100720c */ /* 0x040fe40003f65270 */
[----:B------:R-:W-:Y:S02]  /*0e10*/  ISETP.NE.AND P1, PT, R17, RZ, PT ;  /* 0x000000ff1100720c */ /* 0x000fe40003f25270 */
[----:B------:R-:W-:Y:S01]  /*0e20*/  LOP3.LUT R13, R11, 0x7fffff, RZ, 0xc0, !PT ;  /* 0x007fffff0b0d7812 */ /* 0x000fe200078ec0ff */
[CCC-:B------:R-:W-:Y:S01]  /*0e30*/  FFMA.RP R11, R15.reuse, R19.reuse, R14.reuse ;  /* 0x000000130f0b7223 */ /* 0x1c0fe2000000800e */
[----:B------:R-:W-:Y:S01]  /*0e40*/  FFMA.RM R14, R15, R19, R14 ;  /* 0x000000130f0e7223 */ /* 0x000fe2000000400e */
[----:B------:R-:W-:Y:S01]  /*0e50*/  IMAD.MOV R15, RZ, RZ, -R17 ;  /* 0x000000ffff0f7224 */ /* 0x000fe200078e0a11 */
[----:B------:R-:W-:-:S03]  /*0e60*/  LOP3.LUT R13, R13, 0x800000, RZ, 0xfc, !PT ;  /* 0x008000000d0d7812 */ /* 0x000fc600078efcff */
[----:B------:R-:W-:Y:S02]  /*0e70*/  FSETP.NEU.FTZ.AND P0, PT, R11, R14, PT ;  /* 0x0000000e0b00720b */ /* 0x000fe40003f1d000 */
[----:B------:R-:W-:Y:S02]  /*0e80*/  SHF.L.U32 R16, R13, R16, RZ ;  /* 0x000000100d107219 */ /* 0x000fe400000006ff */
[----:B------:R-:W-:Y:S02]  /*0e90*/  SEL R14, R15, RZ, P3 ;  /* 0x000000ff0f0e7207 */ /* 0x000fe40001800000 */
[----:B------:R-:W-:Y:S02]  /*0ea0*/  ISETP.NE.AND P1, PT, R16, RZ, P1 ;  /* 0x000000ff1000720c */ /* 0x000fe40000f25270 */
[----:B------:R-:W-:Y:S02]  /*0eb0*/  SHF.R.U32.HI R14, RZ, R14, R13 ;  /* 0x0000000eff0e7219 */ /* 0x000fe4000001160d */
[----:B------:R-:W-:-:S02]  /*0ec0*/  PLOP3.LUT P0, PT, P0, P1, PT, 0xf8, 0x8f ;  /* 0x00000000008f781c */ /* 0x000fc40000703f70 */
[----:B------:R-:W-:Y:S02]  /*0ed0*/  SHF.R.U32.HI R16, RZ, 0x1, R14 ;  /* 0x00000001ff107819 */ /* 0x000fe4000001160e */
[----:B------:R-:W-:-:S04]  /*0ee0*/  SEL R11, RZ, 0x1, !P0 ;  /* 0x00000001ff0b7807 */ /* 0x000fc80004000000 */
[----:B------:R-:W-:-:S04]  /*0ef0*/  LOP3.LUT R11, R11, 0x1, R16, 0xf8, !PT ;  /* 0x000000010b0b7812 */ /* 0x000fc800078ef810 */
[----:B------:R-:W-:-:S05]  /*0f00*/  LOP3.LUT R11, R11, R14, RZ, 0xc0, !PT ;  /* 0x0000000e0b0b7212 */ /* 0x000fca00078ec0ff */
[----:B------:R-:W-:-:S05]  /*0f10*/  IMAD.IADD R11, R16, 0x1, R11 ;  /* 0x00000001100b7824 */ /* 0x000fca00078e020b */
[----:B------:R-:W-:Y:S01]  /*0f20*/  LOP3.LUT R0, R11, R0, RZ, 0xfc, !PT ;  /* 0x000000000b007212 */ /* 0x000fe200078efcff */
[----:B------:R-:W-:Y:S06]  /*0f30*/  BRA `(.L_x_27) ;  /* 0x0000000000107947 */ /* 0x000fec0003800000 */
.L_x_26:
[----:B------:R-:W-:-:S04]  /*0f40*/  LOP3.LUT R0, R0, 0x80000000, RZ, 0xc0, !PT ;  /* 0x8000000000007812 */ /* 0x000fc800078ec0ff */
[----:B------:R-:W-:Y:S01]  /*0f50*/  LOP3.LUT R0, R0, 0x7f800000, RZ, 0xfc, !PT ;  /* 0x7f80000000007812 */ /* 0x000fe200078efcff */
[----:B------:R-:W-:Y:S06]  /*0f60*/  BRA `(.L_x_27) ;  /* 0x0000000000047947 */ /* 0x000fec0003800000 */
.L_x_25:
[----:B------:R-:W-:-:S07]  /*0f70*/  IMAD R0, R16, 0x800000, R0 ;  /* 0x0080000010007824 */ /* 0x000fce00078e0200 */
.L_x_27:
[----:B------:R-:W-:Y:S05]  /*0f80*/  BSYNC.RECONVERGENT B3 ;  /* 0x0000000000037941 */ /* 0x000fea0003800200 */
.L_x_24:
[----:B------:R-:W-:Y:S05]  /*0f90*/  BRA `(.L_x_28) ;  /* 0x0000000000207947 */ /* 0x000fea0003800000 */
.L_x_23:
[----:B------:R-:W-:-:S04]  /*0fa0*/  LOP3.LUT R0, R15, 0x80000000, R14, 0x48, !PT ;  /* 0x800000000f007812 */ /* 0x000fc800078e480e */
[----:B------:R-:W-:Y:S01]  /*0fb0*/  LOP3.LUT R0, R0, 0x7f800000, RZ, 0xfc, !PT ;  /* 0x7f80000000007812 */ /* 0x000fe200078efcff */
[----:B------:R-:W-:Y:S06]  /*0fc0*/  BRA `(.L_x_28) ;  /* 0x0000000000147947 */ /* 0x000fec0003800000 */
.L_x_22:
[----:B------:R-:W-:Y:S01]  /*0fd0*/  LOP3.LUT R0, R15, 0x80000000, R14, 0x48, !PT ;  /* 0x800000000f007812 */ /* 0x000fe200078e480e */
[----:B------:R-:W-:Y:S06]  /*0fe0*/  BRA `(.L_x_28) ;  /* 0x00000000000c7947 */ /* 0x000fec0003800000 */
.L_x_21:
[----:B------:R-:W0:Y:S01]  /*0ff0*/  MUFU.RSQ R0, -QNAN ;  /* 0xffc0000000007908 */ /* 0x000e220000001400 */
[----:B------:R-:W-:Y:S05]  /*1000*/  BRA `(.L_x_28) ;  /* 0x0000000000047947 */ /* 0x000fea0003800000 */
.L_x_20:
[----:B------:R-:W-:-:S07]  /*1010*/  FADD.FTZ R0, R0, R3 ;  /* 0x0000000300007221 */ /* 0x000fce0000010000 */
.L_x_28:
[----:B------:R-:W-:Y:S05]  /*1020*/  BSYNC.RECONVERGENT B2 ;  /* 0x0000000000027941 */ /* 0x000fea0003800200 */
.L_x_18:
[----:B------:R-:W-:-:S04]  /*1030*/  IMAD.MOV.U32 R13, RZ, RZ, 0x0 ;  /* 0x00000000ff0d7424 */ /* 0x000fc800078e00ff */
[----:B0-----:R-:W-:Y:S05]  /*1040*/  RET.REL.NODEC R12 `(_Z14softmax_kernelP6__halfPiiii) ;  /* 0xffffffec0cec7950 */ /* 0x001fea0003c3ffff */
.L_x_29:
[----:B------:R-:W-:-:S00]  /*1050*/  BRA `(.L_x_29) ;  /* 0xfffffffc00fc7947 */ /* 0x000fc0000383ffff */
[----:B------:R-:W-:-:S00]  /*1060*/  NOP ;  /* 0x0000000000007918 */ /* 0x000fc00000000000 */
        /* <DEDUP_REMOVED lines=9> */
.L_x_30:


//--------------------- .nv.shared._Z14softmax_kernelP6__halfPiiii --------------------------
	.section	.nv.shared._Z14softmax_kernelP6__halfPiiii,"aw",@nobits
	.sectionflags	@""
	.align	4
.nv.shared._Z14softmax_kernelP6__halfPiiii:
	.zero		1032


//--------------------- .nv.shared.reserved.0     --------------------------
	.section	.nv.shared.reserved.0,"aw",@nobits
	.weak		__nv_reservedSMEM_offset_0_alias
	.size		__nv_reservedSMEM_offset_0_alias, 0, 64
	.other		__nv_reservedSMEM_offset_0_alias,@"STO_CUDA_RESERVED_SHARED STV_DEFAULT"
__nv_reservedSMEM_offset_0_alias:
	.zero		0
	.zero		64


//--------------------- .nv.constant0._Z14softmax_kernelP6__halfPiiii --------------------------
	.section	.nv.constant0._Z14softmax_kernelP6__halfPiiii,"a",@progbits
	.sectionflags	@""
	.align	4
.nv.constant0._Z14softmax_kernelP6__halfPiiii:
	.zero		924


//--------------------- SYMBOLS --------------------------

	.type		.nv.reservedSmem.offset0,@object
	.size		.nv.reservedSmem.offset0,0x4
	.type		.nv.reservedSmem.cap,@object
	.size		.nv.reservedSmem.cap,0x4
